//
// Generated by NVIDIA NVVM Compiler
//
// Compiler Build ID: CL-36424714
// Cuda compilation tools, release 13.0, V13.0.88
// Based on NVVM 20.0.0
//

.version 9.0
.target sm_100
.address_size 64

	// .globl	_Z4mmulPKfS0_Pfi

.visible .entry _Z4mmulPKfS0_Pfi(
	.param .u64 .ptr .align 1 _Z4mmulPKfS0_Pfi_param_0,
	.param .u64 .ptr .align 1 _Z4mmulPKfS0_Pfi_param_1,
	.param .u64 .ptr .align 1 _Z4mmulPKfS0_Pfi_param_2,
	.param .u32 _Z4mmulPKfS0_Pfi_param_3
)
{
	.reg .pred 	%p<10>;
	.reg .b32 	%r<81>;
	.reg .b32 	%f<67>;
	.reg .b64 	%rd<48>;

	ld.param.u64 	%rd5, [_Z4mmulPKfS0_Pfi_param_0];
	ld.param.u64 	%rd6, [_Z4mmulPKfS0_Pfi_param_1];
	ld.param.u64 	%rd4, [_Z4mmulPKfS0_Pfi_param_2];
	ld.param.u32 	%r44, [_Z4mmulPKfS0_Pfi_param_3];
	cvta.to.global.u64 	%rd1, %rd6;
	cvta.to.global.u64 	%rd2, %rd5;
	mov.u32 	%r45, %tid.x;
	mov.u32 	%r46, %ctaid.x;
	mov.u32 	%r47, %ntid.x;
	mad.lo.s32 	%r1, %r46, %r47, %r45;
	mov.u32 	%r2, %tid.y;
	mov.u32 	%r48, %ctaid.y;
	mov.u32 	%r49, %ntid.y;
	mul.lo.s32 	%r3, %r48, %r49;
	add.s32 	%r50, %r3, %r2;
	max.s32 	%r51, %r1, %r50;
	setp.ge.s32 	%p1, %r51, %r44;
	@%p1 bra 	$L__BB0_13;
	mul.lo.s32 	%r5, %r44, %r1;
	and.b32  	%r6, %r44, 7;
	setp.lt.u32 	%p2, %r44, 8;
	mov.f32 	%f66, 0f00000000;
	mov.b32 	%r79, 0;
	@%p2 bra 	$L__BB0_4;
	and.b32  	%r79, %r44, 2147483640;
	neg.s32 	%r77, %r79;
	add.s32 	%r53, %r2, %r44;
	add.s32 	%r76, %r53, %r3;
	shl.b32 	%r10, %r44, 3;
	shl.b32 	%r54, %r44, 1;
	add.s32 	%r75, %r50, %r54;
	mad.lo.s32 	%r74, %r44, 3, %r50;
	shl.b32 	%r55, %r44, 2;
	add.s32 	%r73, %r50, %r55;
	mad.lo.s32 	%r72, %r44, 5, %r50;
	mad.lo.s32 	%r71, %r44, 6, %r50;
	mad.lo.s32 	%r70, %r44, 7, %r50;
	add.s64 	%rd3, %rd2, 16;
	mov.f32 	%f66, 0f00000000;
	mov.u32 	%r68, %r5;
	mov.u32 	%r69, %r50;
$L__BB0_3:
	.pragma "nounroll";
	mul.wide.s32 	%rd7, %r68, 4;
	add.s64 	%rd8, %rd3, %rd7;
	ld.global.f32 	%f16, [%rd8+-16];
	mul.wide.u32 	%rd9, %r69, 4;
	add.s64 	%rd10, %rd1, %rd9;
	ld.global.f32 	%f17, [%rd10];
	fma.rn.f32 	%f18, %f16, %f17, %f66;
	ld.global.f32 	%f19, [%rd8+-12];
	mul.wide.u32 	%rd11, %r76, 4;
	add.s64 	%rd12, %rd1, %rd11;
	ld.global.f32 	%f20, [%rd12];
	fma.rn.f32 	%f21, %f19, %f20, %f18;
	ld.global.f32 	%f22, [%rd8+-8];
	mul.wide.u32 	%rd13, %r75, 4;
	add.s64 	%rd14, %rd1, %rd13;
	ld.global.f32 	%f23, [%rd14];
	fma.rn.f32 	%f24, %f22, %f23, %f21;
	ld.global.f32 	%f25, [%rd8+-4];
	mul.wide.u32 	%rd15, %r74, 4;
	add.s64 	%rd16, %rd1, %rd15;
	ld.global.f32 	%f26, [%rd16];
	fma.rn.f32 	%f27, %f25, %f26, %f24;
	ld.global.f32 	%f28, [%rd8];
	mul.wide.u32 	%rd17, %r73, 4;
	add.s64 	%rd18, %rd1, %rd17;
	ld.global.f32 	%f29, [%rd18];
	fma.rn.f32 	%f30, %f28, %f29, %f27;
	ld.global.f32 	%f31, [%rd8+4];
	mul.wide.u32 	%rd19, %r72, 4;
	add.s64 	%rd20, %rd1, %rd19;
	ld.global.f32 	%f32, [%rd20];
	fma.rn.f32 	%f33, %f31, %f32, %f30;
	ld.global.f32 	%f34, [%rd8+8];
	mul.wide.u32 	%rd21, %r71, 4;
	add.s64 	%rd22, %rd1, %rd21;
	ld.global.f32 	%f35, [%rd22];
	fma.rn.f32 	%f36, %f34, %f35, %f33;
	ld.global.f32 	%f37, [%rd8+12];
	mul.wide.u32 	%rd23, %r70, 4;
	add.s64 	%rd24, %rd1, %rd23;
	ld.global.f32 	%f38, [%rd24];
	fma.rn.f32 	%f66, %f37, %f38, %f36;
	add.s32 	%r77, %r77, 8;
	add.s32 	%r76, %r76, %r10;
	add.s32 	%r75, %r75, %r10;
	add.s32 	%r74, %r74, %r10;
	add.s32 	%r73, %r73, %r10;
	add.s32 	%r72, %r72, %r10;
	add.s32 	%r71, %r71, %r10;
	add.s32 	%r70, %r70, %r10;
	add.s32 	%r69, %r69, %r10;
	add.s32 	%r68, %r68, 8;
	setp.ne.s32 	%p3, %r77, 0;
	@%p3 bra 	$L__BB0_3;
$L__BB0_4:
	setp.eq.s32 	%p4, %r6, 0;
	@%p4 bra 	$L__BB0_12;
	and.b32  	%r38, %r44, 3;
	setp.lt.u32 	%p5, %r6, 4;
	@%p5 bra 	$L__BB0_7;
	add.s32 	%r56, %r79, %r5;
	mul.wide.s32 	%rd25, %r56, 4;
	add.s64 	%rd26, %rd2, %rd25;
	ld.global.f32 	%f40, [%rd26];
	mad.lo.s32 	%r57, %r79, %r44, %r50;
	mul.wide.u32 	%rd27, %r57, 4;
	add.s64 	%rd28, %rd1, %rd27;
	ld.global.f32 	%f41, [%rd28];
	fma.rn.f32 	%f42, %f40, %f41, %f66;
	ld.global.f32 	%f43, [%rd26+4];
	add.s32 	%r58, %r57, %r44;
	mul.wide.u32 	%rd29, %r58, 4;
	add.s64 	%rd30, %rd1, %rd29;
	ld.global.f32 	%f44, [%rd30];
	fma.rn.f32 	%f45, %f43, %f44, %f42;
	ld.global.f32 	%f46, [%rd26+8];
	add.s32 	%r59, %r58, %r44;
	mul.wide.u32 	%rd31, %r59, 4;
	add.s64 	%rd32, %rd1, %rd31;
	ld.global.f32 	%f47, [%rd32];
	fma.rn.f32 	%f48, %f46, %f47, %f45;
	ld.global.f32 	%f49, [%rd26+12];
	add.s32 	%r60, %r59, %r44;
	mul.wide.u32 	%rd33, %r60, 4;
	add.s64 	%rd34, %rd1, %rd33;
	ld.global.f32 	%f50, [%rd34];
	fma.rn.f32 	%f66, %f49, %f50, %f48;
	add.s32 	%r79, %r79, 4;
$L__BB0_7:
	setp.eq.s32 	%p6, %r38, 0;
	@%p6 bra 	$L__BB0_12;
	setp.eq.s32 	%p7, %r38, 1;
	@%p7 bra 	$L__BB0_10;
	add.s32 	%r61, %r79, %r5;
	mul.wide.s32 	%rd35, %r61, 4;
	add.s64 	%rd36, %rd2, %rd35;
	ld.global.f32 	%f52, [%rd36];
	mad.lo.s32 	%r62, %r79, %r44, %r50;
	mul.wide.u32 	%rd37, %r62, 4;
	add.s64 	%rd38, %rd1, %rd37;
	ld.global.f32 	%f53, [%rd38];
	fma.rn.f32 	%f54, %f52, %f53, %f66;
	ld.global.f32 	%f55, [%rd36+4];
	add.s32 	%r63, %r62, %r44;
	mul.wide.u32 	%rd39, %r63, 4;
	add.s64 	%rd40, %rd1, %rd39;
	ld.global.f32 	%f56, [%rd40];
	fma.rn.f32 	%f66, %f55, %f56, %f54;
	add.s32 	%r79, %r79, 2;
$L__BB0_10:
	and.b32  	%r64, %r44, 1;
	setp.eq.b32 	%p8, %r64, 1;
	not.pred 	%p9, %p8;
	@%p9 bra 	$L__BB0_12;
	add.s32 	%r65, %r79, %r5;
	mul.wide.s32 	%rd41, %r65, 4;
	add.s64 	%rd42, %rd2, %rd41;
	ld.global.f32 	%f57, [%rd42];
	mad.lo.s32 	%r66, %r79, %r44, %r50;
	mul.wide.u32 	%rd43, %r66, 4;
	add.s64 	%rd44, %rd1, %rd43;
	ld.global.f32 	%f58, [%rd44];
	fma.rn.f32 	%f66, %f57, %f58, %f66;
$L__BB0_12:
	add.s32 	%r67, %r5, %r50;
	cvta.to.global.u64 	%rd45, %rd4;
	mul.wide.s32 	%rd46, %r67, 4;
	add.s64 	%rd47, %rd45, %rd46;
	st.global.f32 	[%rd47], %f66;
$L__BB0_13:
	ret;

}


// ===== COMPILED SASS (sm_100) =====

	.target	sm_100

	.elftype	@"ET_EXEC"


//--------------------- .note.nv.tkinfo           --------------------------
	.section	.note.nv.tkinfo,"",@"SHT_NOTE"
	.sectionflags	@"SHF_NOTE_NV_TKINFO"
	.tkinfo
        /*0018*/ 	.word	0x00000002
        /*0030*/ 	.string	""
        /*0030*/ 	.string	"ptxas"
        /*0030*/ 	.string	"Cuda compilation tools, release 13.0, V13.0.88"
        /*0030*/ 	.string	"Build cuda_13.0.r13.0/compiler.36424714_0"
        /*0030*/ 	.string	"-arch sm_100 -m 64 "



//--------------------- .note.nv.cuinfo           --------------------------
	.section	.note.nv.cuinfo,"",@"SHT_NOTE"
	.sectionflags	@"SHF_NOTE_NV_CUINFO"
        /*0018*/ 	.short	0x0002
        /*001a*/ 	.short	0x0064
        /*001c*/ 	.short	0x0082
	.zero		2


//--------------------- .nv.info                  --------------------------
	.section	.nv.info,"",@"SHT_CUDA_INFO"
	.align	4


	//----- nvinfo : EIATTR_REGCOUNT
	.align		4
        /*0000*/ 	.byte	0x04, 0x2f
        /*0002*/ 	.short	(.L_1 - .L_0)
	.align		4
.L_0:
        /*0004*/ 	.word	index@(_Z4mmulPKfS0_Pfi)
        /*0008*/ 	.word	0x00000020


	//----- nvinfo : EIATTR_FRAME_SIZE
	.align		4
.L_1:
        /*000c*/ 	.byte	0x04, 0x11
        /*000e*/ 	.short	(.L_3 - .L_2)
	.align		4
.L_2:
        /*0010*/ 	.word	index@(_Z4mmulPKfS0_Pfi)
        /*0014*/ 	.word	0x00000000


	//----- nvinfo : EIATTR_MIN_STACK_SIZE
	.align		4
.L_3:
        /*0018*/ 	.byte	0x04, 0x12
        /*001a*/ 	.short	(.L_5 - .L_4)
	.align		4
.L_4:
        /*001c*/ 	.word	index@(_Z4mmulPKfS0_Pfi)
        /*0020*/ 	.word	0x00000000
.L_5:


//--------------------- .nv.compat                --------------------------
	.section	.nv.compat,"",@"SHT_CUDA_COMPAT_INFO"
	.align	4
        /*0000*/ 	.byte	0x02, 0x09, 0x00, 0x00, 0x02, 0x02, 0x01, 0x00, 0x02, 0x05, 0x05, 0x00, 0x03, 0x07, 0x01, 0x01
        /*0010*/ 	.byte	0x02, 0x03, 0x00, 0x00, 0x02, 0x06, 0x01, 0x00, 0x04, 0x0b, 0x08, 0x00, 0x09, 0x00, 0x00, 0x00
        /*0020*/ 	.byte	0x00, 0x00, 0x00, 0x00


//--------------------- .nv.info._Z4mmulPKfS0_Pfi --------------------------
	.section	.nv.info._Z4mmulPKfS0_Pfi,"",@"SHT_CUDA_INFO"
	.sectionflags	@""
	.align	4


	//----- nvinfo : EIATTR_CUDA_API_VERSION
	.align		4
        /*0000*/ 	.byte	0x04, 0x37
        /*0002*/ 	.short	(.L_7 - .L_6)
.L_6:
        /*0004*/ 	.word	0x00000082


	//----- nvinfo : EIATTR_KPARAM_INFO
	.align		4
.L_7:
        /*0008*/ 	.byte	0x04, 0x17
        /*000a*/ 	.short	(.L_9 - .L_8)
.L_8:
        /*000c*/ 	.word	0x00000000
        /*0010*/ 	.short	0x0003
        /*0012*/ 	.short	0x0018
        /*0014*/ 	.byte	0x00, 0xf0, 0x11, 0x00


	//----- nvinfo : EIATTR_KPARAM_INFO
	.align		4
.L_9:
        /*0018*/ 	.byte	0x04, 0x17
        /*001a*/ 	.short	(.L_11 - .L_10)
.L_10:
        /*001c*/ 	.word	0x00000000
        /*0020*/ 	.short	0x0002
        /*0022*/ 	.short	0x0010
        /*0024*/ 	.byte	0x00, 0xf5, 0x21, 0x00


	//----- nvinfo : EIATTR_KPARAM_INFO
	.align		4
.L_11:
        /*0028*/ 	.byte	0x04, 0x17
        /*002a*/ 	.short	(.L_13 - .L_12)
.L_12:
        /*002c*/ 	.word	0x00000000
        /*0030*/ 	.short	0x0001
        /*0032*/ 	.short	0x0008
        /*0034*/ 	.byte	0x00, 0xf5, 0x21, 0x00


	//----- nvinfo : EIATTR_KPARAM_INFO
	.align		4
.L_13:
        /*0038*/ 	.byte	0x04, 0x17
        /*003a*/ 	.short	(.L_15 - .L_14)
.L_14:
        /*003c*/ 	.word	0x00000000
        /*0040*/ 	.short	0x0000
        /*0042*/ 	.short	0x0000
        /*0044*/ 	.byte	0x00, 0xf5, 0x21, 0x00


	//----- nvinfo : EIATTR_SPARSE_MMA_MASK
	.align		4
.L_15:
        /*0048*/ 	.byte	0x03, 0x50
        /*004a*/ 	.short	0x0000


	//----- nvinfo : EIATTR_MAXREG_COUNT
	.align		4
        /*004c*/ 	.byte	0x03, 0x1b
        /*004e*/ 	.short	0x00ff


	//----- nvinfo : EIATTR_MERCURY_ISA_VERSION
	.align		4
        /*0050*/ 	.byte	0x03, 0x5f
        /*0052*/ 	.short	0x0101


	//----- nvinfo : EIATTR_VRC_CTA_INIT_COUNT
	.align		4
        /*0054*/ 	.byte	0x02, 0x4a
	.zero		1
	.zero		1


	//----- nvinfo : EIATTR_EXIT_INSTR_OFFSETS
	.align		4
        /*0058*/ 	.byte	0x04, 0x1c
        /*005a*/ 	.short	(.L_17 - .L_16)


	//   ....[0]....
.L_16:
        /*005c*/ 	.word	0x000000d0


	//   ....[1]....
        /*0060*/ 	.word	0x00000930


	//----- nvinfo : EIATTR_CBANK_PARAM_SIZE
	.align		4
.L_17:
        /*0064*/ 	.byte	0x03, 0x19
        /*0066*/ 	.short	0x001c


	//----- nvinfo : EIATTR_PARAM_CBANK
	.align		4
        /*0068*/ 	.byte	0x04, 0x0a
        /*006a*/ 	.short	(.L_19 - .L_18)
	.align		4
.L_18:
        /*006c*/ 	.word	index@(.nv.constant0._Z4mmulPKfS0_Pfi)
        /*0070*/ 	.short	0x0380
        /*0072*/ 	.short	0x001c


	//----- nvinfo : EIATTR_SW_WAR
	.align		4
.L_19:
        /*0074*/ 	.byte	0x04, 0x36
        /*0076*/ 	.short	(.L_21 - .L_20)
.L_20:
        /*0078*/ 	.word	0x00000008
.L_21:


//--------------------- .nv.callgraph             --------------------------
	.section	.nv.callgraph,"",@"SHT_CUDA_CALLGRAPH"
	.align	4
	.sectionentsize	8
	.align		4
        /*0000*/ 	.word	0x00000000
	.align		4
        /*0004*/ 	.word	0xffffffff
	.align		4
        /*0008*/ 	.word	0x00000000
	.align		4
        /*000c*/ 	.word	0xfffffffe
	.align		4
        /*0010*/ 	.word	0x00000000
	.align		4
        /*0014*/ 	.word	0xfffffffd
	.align		4
        /*0018*/ 	.word	0x00000000
	.align		4
        /*001c*/ 	.word	0xfffffffc


//--------------------- .text._Z4mmulPKfS0_Pfi    --------------------------
	.section	.text._Z4mmulPKfS0_Pfi,"ax",@progbits
	.align	128
        .global         _Z4mmulPKfS0_Pfi
        .type           _Z4mmulPKfS0_Pfi,@function
        .size           _Z4mmulPKfS0_Pfi,(.L_x_5 - _Z4mmulPKfS0_Pfi)
        .other          _Z4mmulPKfS0_Pfi,@"STO_CUDA_ENTRY STV_DEFAULT"
_Z4mmulPKfS0_Pfi:
.text._Z4mmulPKfS0_Pfi:
[----:B------:R-:W-:Y:S01]  /*0000*/  LDC R1, c[0x0][0x37c] ;  /* 0x0000df00ff017b82 */ /* 0x000fe20000000800 */
[----:B------:R-:W0:Y:S07]  /*0010*/  S2R R4, SR_TID.X ;  /* 0x0000000000047919 */ /* 0x000e2e0000002100 */
[----:B------:R-:W1:Y:S01]  /*0020*/  S2UR UR4, SR_CTAID.Y ;  /* 0x00000000000479c3 */ /* 0x000e620000002600 */
[----:B------:R-:W2:Y:S07]  /*0030*/  S2R R9, SR_TID.Y ;  /* 0x0000000000097919 */ /* 0x000eae0000002200 */
[----:B------:R-:W0:Y:S08]  /*0040*/  S2UR UR6, SR_CTAID.X ;  /* 0x00000000000679c3 */ /* 0x000e300000002500 */
[----:B------:R-:W0:Y:S01]  /*0050*/  LDC R3, c[0x0][0x360] ;  /* 0x0000d800ff037b82 */ /* 0x000e220000000800 */
[----:B------:R-:W1:Y:S07]  /*0060*/  LDCU UR5, c[0x0][0x364] ;  /* 0x00006c80ff0577ac */ /* 0x000e6e0008000800 */
[----:B------:R-:W3:Y:S01]  /*0070*/  LDC R0, c[0x0][0x398] ;  /* 0x0000e600ff007b82 */ /* 0x000ee20000000800 */
[----:B-1----:R-:W-:Y:S01]  /*0080*/  UIMAD UR4, UR4, UR5, URZ ;  /* 0x00000005040472a4 */ /* 0x002fe2000f8e02ff */
[----:B0-----:R-:W-:-:S05]  /*0090*/  IMAD R4, R3, UR6, R4 ;  /* 0x0000000603047c24 */ /* 0x001fca000f8e0204 */
[----:B--2---:R-:W-:-:S04]  /*00a0*/  IADD3 R3, PT, PT, R9, UR4, RZ ;  /* 0x0000000409037c10 */ /* 0x004fc8000fffe0ff */
[----:B------:R-:W-:-:S04]  /*00b0*/  VIMNMX R5, PT, PT, R4, R3, !PT ;  /* 0x0000000304057248 */ /* 0x000fc80007fe0100 */
[----:B---3--:R-:W-:-:S13]  /*00c0*/  ISETP.GE.AND P0, PT, R5, R0, PT ;  /* 0x000000000500720c */ /* 0x008fda0003f06270 */
[----:B------:R-:W-:Y:S05]  /*00d0*/  @P0 EXIT ;  /* 0x000000000000094d */ /* 0x000fea0003800000 */
[C---:B------:R-:W-:Y:S01]  /*00e0*/  ISETP.GE.U32.AND P1, PT, R0.reuse, 0x8, PT ;  /* 0x000000080000780c */ /* 0x040fe20003f26070 */
[----:B------:R-:W0:Y:S01]  /*00f0*/  LDCU.64 UR8, c[0x0][0x358] ;  /* 0x00006b00ff0877ac */ /* 0x000e220008000a00 */
[----:B------:R-:W-:Y:S01]  /*0100*/  LOP3.LUT R2, R0, 0x7, RZ, 0xc0, !PT ;  /* 0x0000000700027812 */ /* 0x000fe200078ec0ff */
[----:B------:R-:W-:Y:S02]  /*0110*/  HFMA2 R10, -RZ, RZ, 0, 0 ;  /* 0x00000000ff0a7431 */ /* 0x000fe400000001ff */
[----:B------:R-:W-:Y:S01]  /*0120*/  IMAD R4, R4, R0, RZ ;  /* 0x0000000004047224 */ /* 0x000fe200078e02ff */
[----:B------:R-:W-:Y:S02]  /*0130*/  MOV R7, RZ ;  /* 0x000000ff00077202 */ /* 0x000fe40000000f00 */
[----:B------:R-:W-:-:S05]  /*0140*/  ISETP.NE.AND P0, PT, R2, RZ, PT ;  /* 0x000000ff0200720c */ /* 0x000fca0003f05270 */
[----:B------:R-:W-:Y:S08]  /*0150*/  @!P1 BRA `(.L_x_0) ;  /* 0x0000000000fc9947 */ /* 0x000ff00003800000 */
[----:B------:R-:W1:Y:S01]  /*0160*/  LDCU.64 UR6, c[0x0][0x380] ;  /* 0x00007000ff0677ac */ /* 0x000e620008000a00 */
[C---:B------:R-:W-:Y:S01]  /*0170*/  LOP3.LUT R7, R0.reuse, 0x7ffffff8, RZ, 0xc0, !PT ;  /* 0x7ffffff800077812 */ /* 0x040fe200078ec0ff */
[C-C-:B------:R-:W-:Y:S01]  /*0180*/  IMAD R11, R0.reuse, 0x3, R3.reuse ;  /* 0x00000003000b7824 */ /* 0x140fe200078e0203 */
[CC--:B------:R-:W-:Y:S01]  /*0190*/  LEA R5, R0.reuse, R3.reuse, 0x1 ;  /* 0x0000000300057211 */ /* 0x0c0fe200078e08ff */
[C-C-:B------:R-:W-:Y:S01]  /*01a0*/  IMAD R15, R0.reuse, 0x5, R3.reuse ;  /* 0x00000005000f7824 */ /* 0x140fe200078e0203 */
[CC--:B------:R-:W-:Y:S01]  /*01b0*/  LEA R13, R0.reuse, R3.reuse, 0x2 ;  /* 0x00000003000d7211 */ /* 0x0c0fe200078e10ff */
[C-C-:B------:R-:W-:Y:S01]  /*01c0*/  IMAD R17, R0.reuse, 0x6, R3.reuse ;  /* 0x0000000600117824 */ /* 0x140fe200078e0203 */
[----:B------:R-:W-:Y:S01]  /*01d0*/  MOV R10, RZ ;  /* 0x000000ff000a7202 */ /* 0x000fe20000000f00 */
[----:B------:R-:W-:Y:S01]  /*01e0*/  IMAD R25, R0, 0x7, R3 ;  /* 0x0000000700197824 */ /* 0x000fe200078e0203 */
[----:B------:R-:W-:Y:S02]  /*01f0*/  MOV R8, R4 ;  /* 0x0000000400087202 */ /* 0x000fe40000000f00 */
[----:B------:R-:W-:-:S02]  /*0200*/  MOV R29, R3 ;  /* 0x00000003001d7202 */ /* 0x000fc40000000f00 */
[----:B------:R-:W-:Y:S02]  /*0210*/  IADD3 R6, PT, PT, -R7, RZ, RZ ;  /* 0x000000ff07067210 */ /* 0x000fe40007ffe1ff */
[----:B------:R-:W-:Y:S01]  /*0220*/  IADD3 R9, PT, PT, R0, UR4, R9 ;  /* 0x0000000400097c10 */ /* 0x000fe2000fffe009 */
[----:B-1----:R-:W-:-:S04]  /*0230*/  UIADD3 UR5, UP0, UPT, UR6, 0x10, URZ ;  /* 0x0000001006057890 */ /* 0x002fc8000ff1e0ff */
[----:B------:R-:W-:-:S12]  /*0240*/  UIADD3.X UR4, UPT, UPT, URZ, UR7, URZ, UP0, !UPT ;  /* 0x00000007ff047290 */ /* 0x000fd800087fe4ff */
.L_x_1:
[----:B------:R-:W1:Y:S01]  /*0250*/  LDC.64 R18, c[0x0][0x388] ;  /* 0x0000e200ff127b82 */ /* 0x000e620000000a00 */
[----:B------:R-:W-:Y:S02]  /*0260*/  MOV R20, UR5 ;  /* 0x0000000500147c02 */ /* 0x000fe40008000f00 */
[----:B------:R-:W-:-:S03]  /*0270*/  MOV R21, UR4 ;  /* 0x0000000400157c02 */ /* 0x000fc60008000f00 */
[----:B------:R-:W-:-:S05]  /*0280*/  IMAD.WIDE R20, R8, 0x4, R20 ;  /* 0x0000000408147825 */ /* 0x000fca00078e0214 */
[----:B0-----:R-:W2:Y:S04]  /*0290*/  LDG.E R12, desc[UR8][R20.64+-0x10] ;  /* 0xfffff008140c7981 */ /* 0x001ea8000c1e1900 */
[----:B------:R-:W3:Y:S04]  /*02a0*/  LDG.E R14, desc[UR8][R20.64+-0xc] ;  /* 0xfffff408140e7981 */ /* 0x000ee8000c1e1900 */
[----:B------:R-:W4:Y:S01]  /*02b0*/  LDG.E R28, desc[UR8][R20.64+-0x8] ;  /* 0xfffff808141c7981 */ /* 0x000f22000c1e1900 */
[----:B-1----:R-:W-:-:S03]  /*02c0*/  IMAD.WIDE.U32 R22, R29, 0x4, R18 ;  /* 0x000000041d167825 */ /* 0x002fc600078e0012 */
[----:B------:R-:W5:Y:S04]  /*02d0*/  LDG.E R16, desc[UR8][R20.64+-0x4] ;  /* 0xfffffc0814107981 */ /* 0x000f68000c1e1900 */
[----:B------:R-:W2:Y:S01]  /*02e0*/  LDG.E R23, desc[UR8][R22.64] ;  /* 0x0000000816177981 */ /* 0x000ea2000c1e1900 */
[----:B------:R-:W-:-:S04]  /*02f0*/  IMAD.WIDE.U32 R26, R9, 0x4, R18 ;  /* 0x00000004091a7825 */ /* 0x000fc800078e0012 */
[----:B--2---:R-:W-:Y:S01]  /*0300*/  FFMA R10, R12, R23, R10 ;  /* 0x000000170c0a7223 */ /* 0x004fe2000000000a */
[--C-:B------:R-:W-:Y:S01]  /*0310*/  IMAD.WIDE.U32 R22, R5, 0x4, R18.reuse ;  /* 0x0000000405167825 */ /* 0x100fe200078e0012 */
[----:B------:R0:W3:Y:S05]  /*0320*/  LDG.E R12, desc[UR8][R26.64] ;  /* 0x000000081a0c7981 */ /* 0x0000ea000c1e1900 */
[----:B------:R-:W4:Y:S01]  /*0330*/  LDG.E R23, desc[UR8][R22.64] ;  /* 0x0000000816177981 */ /* 0x000f22000c1e1900 */
[----:B0-----:R-:W-:-:S05]  /*0340*/  IMAD.WIDE.U32 R26, R11, 0x4, R18 ;  /* 0x000000040b1a7825 */ /* 0x001fca00078e0012 */
[----:B------:R0:W5:Y:S02]  /*0350*/  LDG.E R24, desc[UR8][R26.64] ;  /* 0x000000081a187981 */ /* 0x000164000c1e1900 */
[----:B0-----:R-:W-:-:S04]  /*0360*/  IMAD.WIDE.U32 R26, R13, 0x4, R18 ;  /* 0x000000040d1a7825 */ /* 0x001fc800078e0012 */
[----:B---3--:R-:W-:Y:S02]  /*0370*/  FFMA R10, R14, R12, R10 ;  /* 0x0000000c0e0a7223 */ /* 0x008fe4000000000a */
[----:B------:R-:W2:Y:S02]  /*0380*/  LDG.E R14, desc[UR8][R20.64+0x4] ;  /* 0x00000408140e7981 */ /* 0x000ea4000c1e1900 */
[----:B----4-:R-:W-:Y:S01]  /*0390*/  FFMA R10, R28, R23, R10 ;  /* 0x000000171c0a7223 */ /* 0x010fe2000000000a */
[----:B------:R-:W-:Y:S01]  /*03a0*/  IMAD.WIDE.U32 R22, R15, 0x4, R18 ;  /* 0x000000040f167825 */ /* 0x000fe200078e0012 */
[----:B------:R-:W3:Y:S04]  /*03b0*/  LDG.E R12, desc[UR8][R20.64+0x8] ;  /* 0x00000808140c7981 */ /* 0x000ee8000c1e1900 */
[----:B------:R-:W4:Y:S01]  /*03c0*/  LDG.E R28, desc[UR8][R20.64+0xc] ;  /* 0x00000c08141c7981 */ /* 0x000f22000c1e1900 */
[----:B-----5:R-:W-:-:S03]  /*03d0*/  FFMA R10, R16, R24, R10 ;  /* 0x00000018100a7223 */ /* 0x020fc6000000000a */
[----:B------:R-:W2:Y:S04]  /*03e0*/  LDG.E R23, desc[UR8][R22.64] ;  /* 0x0000000816177981 */ /* 0x000ea8000c1e1900 */
[----:B------:R0:W5:Y:S04]  /*03f0*/  LDG.E R24, desc[UR8][R26.64] ;  /* 0x000000081a187981 */ /* 0x000168000c1e1900 */
[----:B------:R-:W5:Y:S01]  /*0400*/  LDG.E R16, desc[UR8][R20.64] ;  /* 0x0000000814107981 */ /* 0x000f62000c1e1900 */
[----:B0-----:R-:W-:-:S04]  /*0410*/  IMAD.WIDE.U32 R26, R17, 0x4, R18 ;  /* 0x00000004111a7825 */ /* 0x001fc800078e0012 */
[----:B------:R-:W-:Y:S02]  /*0420*/  IMAD.WIDE.U32 R18, R25, 0x4, R18 ;  /* 0x0000000419127825 */ /* 0x000fe400078e0012 */
[----:B------:R-:W3:Y:S04]  /*0430*/  LDG.E R27, desc[UR8][R26.64] ;  /* 0x000000081a1b7981 */ /* 0x000ee8000c1e1900 */
[----:B------:R-:W4:Y:S01]  /*0440*/  LDG.E R19, desc[UR8][R18.64] ;  /* 0x0000000812137981 */ /* 0x000f22000c1e1900 */
[----:B------:R-:W-:-:S04]  /*0450*/  IADD3 R6, PT, PT, R6, 0x8, RZ ;  /* 0x0000000806067810 */ /* 0x000fc80007ffe0ff */
[----:B------:R-:W-:Y:S02]  /*0460*/  ISETP.NE.AND P1, PT, R6, RZ, PT ;  /* 0x000000ff0600720c */ /* 0x000fe40003f25270 */
[C---:B------:R-:W-:Y:S02]  /*0470*/  LEA R9, R0.reuse, R9, 0x3 ;  /* 0x0000000900097211 */ /* 0x040fe400078e18ff */
[C---:B------:R-:W-:Y:S02]  /*0480*/  LEA R5, R0.reuse, R5, 0x3 ;  /* 0x0000000500057211 */ /* 0x040fe400078e18ff */
[C---:B------:R-:W-:Y:S02]  /*0490*/  LEA R11, R0.reuse, R11, 0x3 ;  /* 0x0000000b000b7211 */ /* 0x040fe400078e18ff */
[C---:B------:R-:W-:Y:S02]  /*04a0*/  LEA R13, R0.reuse, R13, 0x3 ;  /* 0x0000000d000d7211 */ /* 0x040fe400078e18ff */
[----:B------:R-:W-:-:S02]  /*04b0*/  LEA R15, R0, R15, 0x3 ;  /* 0x0000000f000f7211 */ /* 0x000fc400078e18ff */
[C---:B------:R-:W-:Y:S02]  /*04c0*/  LEA R17, R0.reuse, R17, 0x3 ;  /* 0x0000001100117211 */ /* 0x040fe400078e18ff */
[C---:B------:R-:W-:Y:S02]  /*04d0*/  LEA R25, R0.reuse, R25, 0x3 ;  /* 0x0000001900197211 */ /* 0x040fe400078e18ff */
[----:B------:R-:W-:Y:S02]  /*04e0*/  LEA R29, R0, R29, 0x3 ;  /* 0x0000001d001d7211 */ /* 0x000fe400078e18ff */
[----:B------:R-:W-:Y:S01]  /*04f0*/  IADD3 R8, PT, PT, R8, 0x8, RZ ;  /* 0x0000000808087810 */ /* 0x000fe20007ffe0ff */
[----:B-----5:R-:W-:-:S04]  /*0500*/  FFMA R10, R16, R24, R10 ;  /* 0x00000018100a7223 */ /* 0x020fc8000000000a */
[----:B--2---:R-:W-:-:S04]  /*0510*/  FFMA R10, R14, R23, R10 ;  /* 0x000000170e0a7223 */ /* 0x004fc8000000000a */
[----:B---3--:R-:W-:-:S04]  /*0520*/  FFMA R10, R12, R27, R10 ;  /* 0x0000001b0c0a7223 */ /* 0x008fc8000000000a */
[----:B----4-:R-:W-:Y:S01]  /*0530*/  FFMA R10, R28, R19, R10 ;  /* 0x000000131c0a7223 */ /* 0x010fe2000000000a */
[----:B------:R-:W-:Y:S06]  /*0540*/  @P1 BRA `(.L_x_1) ;  /* 0xfffffffc00401947 */ /* 0x000fec000383ffff */
.L_x_0:
[----:B------:R-:W-:Y:S05]  /*0550*/  @!P0 BRA `(.L_x_2) ;  /* 0x0000000000e48947 */ /* 0x000fea0003800000 */
[----:B------:R-:W-:Y:S02]  /*0560*/  ISETP.GE.U32.AND P0, PT, R2, 0x4, PT ;  /* 0x000000040200780c */ /* 0x000fe40003f06070 */
[----:B------:R-:W-:-:S04]  /*0570*/  LOP3.LUT R6, R0, 0x3, RZ, 0xc0, !PT ;  /* 0x0000000300067812 */ /* 0x000fc800078ec0ff */
[----:B------:R-:W-:-:S07]  /*0580*/  ISETP.NE.AND P1, PT, R6, RZ, PT ;  /* 0x000000ff0600720c */ /* 0x000fce0003f25270 */
[----:B------:R-:W-:Y:S06]  /*0590*/  @!P0 BRA `(.L_x_3) ;  /* 0x0000000000648947 */ /* 0x000fec0003800000 */
[----:B------:R-:W1:Y:S01]  /*05a0*/  LDC.64 R8, c[0x0][0x388] ;  /* 0x0000e200ff087b82 */ /* 0x000e620000000a00 */
[----:B------:R-:W-:Y:S01]  /*05b0*/  IMAD R19, R7, R0, R3 ;  /* 0x0000000007137224 */ /* 0x000fe200078e0203 */
[----:B------:R-:W-:-:S04]  /*05c0*/  IADD3 R5, PT, PT, R4, R7, RZ ;  /* 0x0000000704057210 */ /* 0x000fc80007ffe0ff */
[-C--:B------:R-:W-:Y:S02]  /*05d0*/  IADD3 R17, PT, PT, R19, R0.reuse, RZ ;  /* 0x0000000013117210 */ /* 0x080fe40007ffe0ff */
[----:B------:R-:W2:Y:S02]  /*05e0*/  LDC.64 R12, c[0x0][0x380] ;  /* 0x0000e000ff0c7b82 */ /* 0x000ea40000000a00 */
[----:B------:R-:W-:Y:S01]  /*05f0*/  IADD3 R11, PT, PT, R17, R0, RZ ;  /* 0x00000000110b7210 */ /* 0x000fe20007ffe0ff */
[----:B-1----:R-:W-:-:S04]  /*0600*/  IMAD.WIDE.U32 R18, R19, 0x4, R8 ;  /* 0x0000000413127825 */ /* 0x002fc800078e0008 */
[----:B------:R-:W-:Y:S02]  /*0610*/  IMAD.WIDE.U32 R16, R17, 0x4, R8 ;  /* 0x0000000411107825 */ /* 0x000fe400078e0008 */
[----:B0-----:R-:W3:Y:S02]  /*0620*/  LDG.E R18, desc[UR8][R18.64] ;  /* 0x0000000812127981 */ /* 0x001ee4000c1e1900 */
[----:B--2---:R-:W-:Y:S02]  /*0630*/  IMAD.WIDE R12, R5, 0x4, R12 ;  /* 0x00000004050c7825 */ /* 0x004fe400078e020c */
[----:B------:R-:W2:Y:S02]  /*0640*/  LDG.E R16, desc[UR8][R16.64] ;  /* 0x0000000810107981 */ /* 0x000ea4000c1e1900 */
[C-C-:B------:R-:W-:Y:S01]  /*0650*/  IMAD.WIDE.U32 R14, R11.reuse, 0x4, R8.reuse ;  /* 0x000000040b0e7825 */ /* 0x140fe200078e0008 */
[----:B------:R-:W-:Y:S01]  /*0660*/  IADD3 R11, PT, PT, R11, R0, RZ ;  /* 0x000000000b0b7210 */ /* 0x000fe20007ffe0ff */
[----:B------:R-:W3:Y:S04]  /*0670*/  LDG.E R5, desc[UR8][R12.64] ;  /* 0x000000080c057981 */ /* 0x000ee8000c1e1900 */
[----:B------:R-:W2:Y:S01]  /*0680*/  LDG.E R2, desc[UR8][R12.64+0x4] ;  /* 0x000004080c027981 */ /* 0x000ea2000c1e1900 */
[----:B------:R-:W-:-:S03]  /*0690*/  IMAD.WIDE.U32 R8, R11, 0x4, R8 ;  /* 0x000000040b087825 */ /* 0x000fc600078e0008 */
[----:B------:R-:W4:Y:S04]  /*06a0*/  LDG.E R14, desc[UR8][R14.64] ;  /* 0x000000080e0e7981 */ /* 0x000f28000c1e1900 */
[----:B------:R-:W4:Y:S04]  /*06b0*/  LDG.E R11, desc[UR8][R12.64+0x8] ;  /* 0x000008080c0b7981 */ /* 0x000f28000c1e1900 */
[----:B------:R-:W5:Y:S04]  /*06c0*/  LDG.E R21, desc[UR8][R12.64+0xc] ;  /* 0x00000c080c157981 */ /* 0x000f68000c1e1900 */
[----:B------:R-:W5:Y:S01]  /*06d0*/  LDG.E R8, desc[UR8][R8.64] ;  /* 0x0000000808087981 */ /* 0x000f62000c1e1900 */
[----:B------:R-:W-:Y:S01]  /*06e0*/  IADD3 R7, PT, PT, R7, 0x4, RZ ;  /* 0x0000000407077810 */ /* 0x000fe20007ffe0ff */
[----:B---3--:R-:W-:-:S04]  /*06f0*/  FFMA R5, R5, R18, R10 ;  /* 0x0000001205057223 */ /* 0x008fc8000000000a */
[----:B--2---:R-:W-:-:S04]  /*0700*/  FFMA R2, R2, R16, R5 ;  /* 0x0000001002027223 */ /* 0x004fc80000000005 */
[----:B----4-:R-:W-:-:S04]  /*0710*/  FFMA R2, R11, R14, R2 ;  /* 0x0000000e0b027223 */ /* 0x010fc80000000002 */
[----:B-----5:R-:W-:-:S07]  /*0720*/  FFMA R10, R21, R8, R2 ;  /* 0x00000008150a7223 */ /* 0x020fce0000000002 */
.L_x_3:
[----:B------:R-:W-:Y:S05]  /*0730*/  @!P1 BRA `(.L_x_2) ;  /* 0x00000000006c9947 */ /* 0x000fea0003800000 */
[----:B------:R-:W1:Y:S01]  /*0740*/  LDC.64 R18, c[0x0][0x388] ;  /* 0x0000e200ff127b82 */ /* 0x000e620000000a00 */
[----:B------:R-:W-:Y:S02]  /*0750*/  ISETP.NE.AND P0, PT, R6, 0x1, PT ;  /* 0x000000010600780c */ /* 0x000fe40003f05270 */
[----:B------:R-:W-:-:S04]  /*0760*/  LOP3.LUT R2, R0, 0x1, RZ, 0xc0, !PT ;  /* 0x0000000100027812 */ /* 0x000fc800078ec0ff */
[----:B------:R-:W-:Y:S01]  /*0770*/  ISETP.NE.U32.AND P1, PT, R2, 0x1, PT ;  /* 0x000000010200780c */ /* 0x000fe20003f25070 */
[----:B------:R-:W2:Y:S06]  /*0780*/  LDC.64 R8, c[0x0][0x380] ;  /* 0x0000e000ff087b82 */ /* 0x000eac0000000a00 */
[C---:B------:R-:W-:Y:S01]  /*0790*/  @P0 IMAD R17, R7.reuse, R0, R3 ;  /* 0x0000000007110224 */ /* 0x040fe200078e0203 */
[----:B------:R-:W-:Y:S01]  /*07a0*/  @P0 IADD3 R5, PT, PT, R4, R7, RZ ;  /* 0x0000000704050210 */ /* 0x000fe20007ffe0ff */
[----:B------:R-:W3:Y:S01]  /*07b0*/  LDC.64 R14, c[0x0][0x380] ;  /* 0x0000e000ff0e7b82 */ /* 0x000ee20000000a00 */
[----:B------:R-:W-:-:S02]  /*07c0*/  @P0 IADD3 R7, PT, PT, R7, 0x2, RZ ;  /* 0x0000000207070810 */ /* 0x000fc40007ffe0ff */
[----:B------:R-:W-:-:S05]  /*07d0*/  @P0 IADD3 R11, PT, PT, R17, R0, RZ ;  /* 0x00000000110b0210 */ /* 0x000fca0007ffe0ff */
[----:B------:R-:W4:Y:S01]  /*07e0*/  LDC.64 R12, c[0x0][0x388] ;  /* 0x0000e200ff0c7b82 */ /* 0x000f220000000a00 */
[----:B-1----:R-:W-:-:S04]  /*07f0*/  @P0 IMAD.WIDE.U32 R16, R17, 0x4, R18 ;  /* 0x0000000411100825 */ /* 0x002fc800078e0012 */
[----:B------:R-:W-:Y:S02]  /*0800*/  @P0 IMAD.WIDE.U32 R18, R11, 0x4, R18 ;  /* 0x000000040b120825 */ /* 0x000fe400078e0012 */
[----:B0-----:R-:W5:Y:S02]  /*0810*/  @P0 LDG.E R16, desc[UR8][R16.64] ;  /* 0x0000000810100981 */ /* 0x001f64000c1e1900 */
[----:B--2---:R-:W-:Y:S01]  /*0820*/  @P0 IMAD.WIDE R8, R5, 0x4, R8 ;  /* 0x0000000405080825 */ /* 0x004fe200078e0208 */
[----:B------:R-:W-:Y:S01]  /*0830*/  @!P1 IADD3 R5, PT, PT, R4, R7, RZ ;  /* 0x0000000704059210 */ /* 0x000fe20007ffe0ff */
[----:B------:R-:W2:Y:S02]  /*0840*/  @P0 LDG.E R18, desc[UR8][R18.64] ;  /* 0x0000000812120981 */ /* 0x000ea4000c1e1900 */
[----:B------:R-:W-:Y:S02]  /*0850*/  @!P1 IMAD R7, R7, R0, R3 ;  /* 0x0000000007079224 */ /* 0x000fe400078e0203 */
[----:B------:R-:W5:Y:S01]  /*0860*/  @P0 LDG.E R11, desc[UR8][R8.64] ;  /* 0x00000008080b0981 */ /* 0x000f62000c1e1900 */
[----:B---3--:R-:W-:-:S03]  /*0870*/  @!P1 IMAD.WIDE R14, R5, 0x4, R14 ;  /* 0x00000004050e9825 */ /* 0x008fc600078e020e */
[----:B------:R-:W2:Y:S04]  /*0880*/  @P0 LDG.E R0, desc[UR8][R8.64+0x4] ;  /* 0x0000040808000981 */ /* 0x000ea8000c1e1900 */
[----:B------:R-:W3:Y:S01]  /*0890*/  @!P1 LDG.E R15, desc[UR8][R14.64] ;  /* 0x000000080e0f9981 */ /* 0x000ee2000c1e1900 */
[----:B----4-:R-:W-:-:S06]  /*08a0*/  @!P1 IMAD.WIDE.U32 R12, R7, 0x4, R12 ;  /* 0x00000004070c9825 */ /* 0x010fcc00078e000c */
[----:B------:R-:W3:Y:S01]  /*08b0*/  @!P1 LDG.E R12, desc[UR8][R12.64] ;  /* 0x000000080c0c9981 */ /* 0x000ee2000c1e1900 */
[----:B-----5:R-:W-:-:S04]  /*08c0*/  @P0 FFMA R11, R11, R16, R10 ;  /* 0x000000100b0b0223 */ /* 0x020fc8000000000a */
[----:B--2---:R-:W-:-:S04]  /*08d0*/  @P0 FFMA R10, R0, R18, R11 ;  /* 0x00000012000a0223 */ /* 0x004fc8000000000b */
[----:B---3--:R-:W-:-:S07]  /*08e0*/  @!P1 FFMA R10, R15, R12, R10 ;  /* 0x0000000c0f0a9223 */ /* 0x008fce000000000a */
.L_x_2:
[----:B------:R-:W1:Y:S01]  /*08f0*/  LDC.64 R6, c[0x0][0x390] ;  /* 0x0000e400ff067b82 */ /* 0x000e620000000a00 */
[----:B------:R-:W-:-:S05]  /*0900*/  IADD3 R3, PT, PT, R3, R4, RZ ;  /* 0x0000000403037210 */ /* 0x000fca0007ffe0ff */
[----:B-1----:R-:W-:-:S05]  /*0910*/  IMAD.WIDE R2, R3, 0x4, R6 ;  /* 0x0000000403027825 */ /* 0x002fca00078e0206 */
[----:B0-----:R-:W-:Y:S01]  /*0920*/  STG.E desc[UR8][R2.64], R10 ;  /* 0x0000000a02007986 */ /* 0x001fe2000c101908 */
[----:B------:R-:W-:Y:S05]  /*0930*/  EXIT ;  /* 0x000000000000794d */ /* 0x000fea0003800000 */
.L_x_4:
[----:B------:R-:W-:-:S00]  /*0940*/  BRA `(.L_x_4) ;  /* 0xfffffffc00fc7947 */ /* 0x000fc0000383ffff */
[----:B------:R-:W-:-:S00]  /*0950*/  NOP ;  /* 0x0000000000007918 */ /* 0x000fc00000000000 */
        /* <DEDUP_REMOVED lines=10> */
.L_x_5:


//--------------------- .nv.shared.reserved.0     --------------------------
	.section	.nv.shared.reserved.0,"aw",@nobits
	.weak		__nv_reservedSMEM_offset_0_alias
	.size		__nv_reservedSMEM_offset_0_alias, 0, 64
	.other		__nv_reservedSMEM_offset_0_alias,@"STO_CUDA_RESERVED_SHARED STV_DEFAULT"
__nv_reservedSMEM_offset_0_alias:
	.zero		0
	.zero		64


//--------------------- .nv.constant0._Z4mmulPKfS0_Pfi --------------------------
	.section	.nv.constant0._Z4mmulPKfS0_Pfi,"a",@progbits
	.sectionflags	@""
	.align	4
.nv.constant0._Z4mmulPKfS0_Pfi:
	.zero		924


//--------------------- SYMBOLS --------------------------

	.type		.nv.reservedSmem.offset0,@object
	.size		.nv.reservedSmem.offset0,0x4
